	.headerflags	@"EF_CUDA_TEXMODE_UNIFIED EF_CUDA_64BIT_ADDRESS EF_CUDA_ACCELERATORS EF_CUDA_SM90 EF_CUDA_VIRTUAL_SM(EF_CUDA_SM90)"
	.elftype	@"ET_EXEC"


//--------------------- .nv.info                  --------------------------
	.section	.nv.info,"",@"SHT_CUDA_INFO"
	.align	4


	//----- nvinfo : EIATTR_REGCOUNT
	.align		4
        /*0000*/ 	.byte	0x04, 0x2f
        /*0002*/ 	.short	(.L_1 - .L_0)
	.align		4
.L_0:
        /*0004*/ 	.word	index@(triton_poi_fused_convolution_1)
        /*0008*/ 	.word	0x0000000c


	//----- nvinfo : EIATTR_MIN_STACK_SIZE
	.align		4
.L_1:
        /*000c*/ 	.byte	0x04, 0x12
        /*000e*/ 	.short	(.L_3 - .L_2)
	.align		4
.L_2:
        /*0010*/ 	.word	index@(triton_poi_fused_convolution_1)
        /*0014*/ 	.word	0x00000000


	//----- nvinfo : EIATTR_FRAME_SIZE
	.align		4
.L_3:
        /*0018*/ 	.byte	0x04, 0x11
        /*001a*/ 	.short	(.L_5 - .L_4)
	.align		4
.L_4:
        /*001c*/ 	.word	index@(triton_poi_fused_convolution_1)
        /*0020*/ 	.word	0x00000000


	//----- nvinfo : EIATTR_MIN_STACK_SIZE
	.align		4
.L_5:
        /*0024*/ 	.byte	0x04, 0x12
        /*0026*/ 	.short	(.L_7 - .L_6)
	.align		4
.L_6:
        /*0028*/ 	.word	index@(triton_poi_fused_convolution_1)
        /*002c*/ 	.word	0x00000000
.L_7:


//--------------------- .nv.info.triton_poi_fused_convolution_1 --------------------------
	.section	.nv.info.triton_poi_fused_convolution_1,"",@"SHT_CUDA_INFO"
	.sectionflags	@""
	.align	4


	//----- nvinfo : EIATTR_CUDA_API_VERSION
	.align		4
        /*0000*/ 	.byte	0x04, 0x37
        /*0002*/ 	.short	(.L_9 - .L_8)
.L_8:
        /*0004*/ 	.word	0x0000007c


	//----- nvinfo : EIATTR_KPARAM_INFO
	.align		4
.L_9:
        /*0008*/ 	.byte	0x04, 0x17
        /*000a*/ 	.short	(.L_11 - .L_10)
.L_10:
        /*000c*/ 	.word	0x00000000
        /*0010*/ 	.short	0x0002
        /*0012*/ 	.short	0x0010
        /*0014*/ 	.byte	0x00, 0xf0, 0x11, 0x00


	//----- nvinfo : EIATTR_KPARAM_INFO
	.align		4
.L_11:
        /*0018*/ 	.byte	0x04, 0x17
        /*001a*/ 	.short	(.L_13 - .L_12)
.L_12:
        /*001c*/ 	.word	0x00000000
        /*0020*/ 	.short	0x0001
        /*0022*/ 	.short	0x0008
        /*0024*/ 	.byte	0x00, 0xf4, 0x21, 0x00


	//----- nvinfo : EIATTR_KPARAM_INFO
	.align		4
.L_13:
        /*0028*/ 	.byte	0x04, 0x17
        /*002a*/ 	.short	(.L_15 - .L_14)
.L_14:
        /*002c*/ 	.word	0x00000000
        /*0030*/ 	.short	0x0000
        /*0032*/ 	.short	0x0000
        /*0034*/ 	.byte	0x00, 0xf4, 0x21, 0x00


	//----- nvinfo : EIATTR_SPARSE_MMA_MASK
	.align		4
.L_15:
        /*0038*/ 	.byte	0x03, 0x50
        /*003a*/ 	.short	0x0000


	//----- nvinfo : EIATTR_MAXREG_COUNT
	.align		4
        /*003c*/ 	.byte	0x03, 0x1b
        /*003e*/ 	.short	0x00ff


	//----- nvinfo : EIATTR_EXIT_INSTR_OFFSETS
	.align		4
        /*0040*/ 	.byte	0x04, 0x1c
        /*0042*/ 	.short	(.L_17 - .L_16)


	//   ....[0]....
.L_16:
        /*0044*/ 	.word	0x00000180


	//   ....[1]....
        /*0048*/ 	.word	0x000001a0


	//----- nvinfo : EIATTR_REQNTID
	.align		4
.L_17:
        /*004c*/ 	.byte	0x04, 0x10
        /*004e*/ 	.short	(.L_19 - .L_18)
.L_18:
        /*0050*/ 	.word	0x00000080
        /*0054*/ 	.word	0x00000001
        /*0058*/ 	.word	0x00000001


	//----- nvinfo : EIATTR_CBANK_PARAM_SIZE
	.align		4
.L_19:
        /*005c*/ 	.byte	0x03, 0x19
        /*005e*/ 	.short	0x0014


	//----- nvinfo : EIATTR_PARAM_CBANK
	.align		4
        /*0060*/ 	.byte	0x04, 0x0a
        /*0062*/ 	.short	(.L_21 - .L_20)
	.align		4
.L_20:
        /*0064*/ 	.word	index@(.nv.constant0.triton_poi_fused_convolution_1)
        /*0068*/ 	.short	0x0210
        /*006a*/ 	.short	0x0014


	//----- nvinfo : EIATTR_SW_WAR
	.align		4
.L_21:
        /*006c*/ 	.byte	0x04, 0x36
        /*006e*/ 	.short	(.L_23 - .L_22)
.L_22:
        /*0070*/ 	.word	0x00000008
.L_23:


//--------------------- .nv.callgraph             --------------------------
	.section	.nv.callgraph,"",@"SHT_CUDA_CALLGRAPH"
	.align	4
	.sectionentsize	8
	.align		4
        /*0000*/ 	.word	0x00000000
	.align		4
        /*0004*/ 	.word	0xffffffff
	.align		4
        /*0008*/ 	.word	0x00000000
	.align		4
        /*000c*/ 	.word	0xfffffffe
	.align		4
        /*0010*/ 	.word	0x00000000
	.align		4
        /*0014*/ 	.word	0xfffffffd
	.align		4
        /*0018*/ 	.word	0x00000000
	.align		4
        /*001c*/ 	.word	0xfffffffc


//--------------------- .text.triton_poi_fused_convolution_1 --------------------------
	.section	.text.triton_poi_fused_convolution_1,"ax",@progbits
	.align	128
        .global         triton_poi_fused_convolution_1
        .type           triton_poi_fused_convolution_1,@function
        .size           triton_poi_fused_convolution_1,(.L_x_1 - triton_poi_fused_convolution_1)
        .other          triton_poi_fused_convolution_1,@"STO_CUDA_ENTRY STV_DEFAULT"
triton_poi_fused_convolution_1:
.text.triton_poi_fused_convolution_1:
[----:B------:R-:W0:Y:S02]  /*0000*/  LDC R1, c[0x0][0x28] ;  /* 0x00000a00ff017b82 */ /* 0x000e240000000800 */
[----:B------:R-:W1:Y:S01]  /*0010*/  S2R R0, SR_TID.X ;  /* 0x0000000000007919 */ /* 0x000e620000002100 */
[----:B------:R-:W2:Y:S01]  /*0020*/  LDC.64 R4, c[0x0][0x218] ;  /* 0x00008600ff047b82 */ /* 0x000ea20000000a00 */
[----:B------:R-:W-:Y:S01]  /*0030*/  ULDC.64 UR4, c[0x0][0x208] ;  /* 0x0000820000047ab9 */ /* 0x000fe20000000a00 */
[----:B------:R-:W3:Y:S01]  /*0040*/  S2R R7, SR_CTAID.X ;  /* 0x0000000000077919 */ /* 0x000ee20000002500 */
[----:B-1----:R-:W-:Y:S02]  /*0050*/  LOP3.LUT R0, R0, 0x7f, RZ, 0xc0, !PT ;  /* 0x0000007f00007812 */ /* 0x002fe400078ec0ff */
[----:B---3--:R-:W-:-:S03]  /*0060*/  SHF.R.S32.HI R2, RZ, 0x18, R7 ;  /* 0x00000018ff027819 */ /* 0x008fc60000011407 */
[----:B------:R-:W-:Y:S01]  /*0070*/  IMAD R7, R7, 0x80, R0 ;  /* 0x0000008007077824 */ /* 0x000fe200078e0200 */
[----:B------:R-:W-:Y:S02]  /*0080*/  SGXT R0, R2, 0x1 ;  /* 0x000000010200781a */ /* 0x000fe40000000200 */
[----:B------:R-:W1:Y:S02]  /*0090*/  LDC.64 R2, c[0x0][0x210] ;  /* 0x00008400ff027b82 */ /* 0x000e640000000a00 */
[----:B------:R-:W-:Y:S02]  /*00a0*/  ISETP.GE.AND P0, PT, R7, 0xa00, PT ;  /* 0x00000a000700780c */ /* 0x000fe40003f06270 */
[----:B------:R-:W-:-:S04]  /*00b0*/  LEA.HI R0, R0, R7, RZ, 0x4 ;  /* 0x0000000700007211 */ /* 0x000fc800078f20ff */
[----:B------:R-:W-:-:S05]  /*00c0*/  SHF.R.S32.HI R0, RZ, 0x4, R0 ;  /* 0x00000004ff007819 */ /* 0x000fca0000011400 */
[----:B------:R-:W-:-:S05]  /*00d0*/  IMAD.HI R6, R0, 0x66666667, RZ ;  /* 0x6666666700067827 */ /* 0x000fca00078e02ff */
[----:B------:R-:W-:-:S04]  /*00e0*/  SHF.R.U32.HI R9, RZ, 0x1f, R6 ;  /* 0x0000001fff097819 */ /* 0x000fc80000011606 */
[----:B------:R-:W-:Y:S01]  /*00f0*/  LEA.HI.SX32 R9, R6, R9, 0x1c ;  /* 0x0000000906097211 */ /* 0x000fe200078fe2ff */
[----:B-1----:R-:W-:-:S04]  /*0100*/  IMAD.WIDE R2, R7, 0x4, R2 ;  /* 0x0000000407027825 */ /* 0x002fc800078e0202 */
[----:B------:R-:W-:Y:S02]  /*0110*/  IMAD R9, R9, -0x28, R0 ;  /* 0xffffffd809097824 */ /* 0x000fe400078e0200 */
[----:B------:R-:W-:Y:S02]  /*0120*/  IMAD.MOV.U32 R0, RZ, RZ, RZ ;  /* 0x000000ffff007224 */ /* 0x000fe400078e00ff */
[----:B------:R-:W-:Y:S02]  /*0130*/  IMAD.MOV.U32 R7, RZ, RZ, RZ ;  /* 0x000000ffff077224 */ /* 0x000fe400078e00ff */
[----:B--2---:R-:W-:Y:S02]  /*0140*/  IMAD.WIDE R4, R9, 0x4, R4 ;  /* 0x0000000409047825 */ /* 0x004fe400078e0204 */
[----:B------:R-:W2:Y:S04]  /*0150*/  @!P0 LDG.E R0, desc[UR4][R2.64] ;  /* 0x0000000402008981 */ /* 0x000ea8000c1e1900 */
[----:B------:R-:W2:Y:S02]  /*0160*/  @!P0 LDG.E.EL R7, desc[UR4][R4.64] ;  /* 0x0000000404078981 */ /* 0x000ea4000c2e1900 */
[----:B--2---:R-:W-:Y:S01]  /*0170*/  FADD R7, R7, R0 ;  /* 0x0000000007077221 */ /* 0x004fe20000000000 */
[----:B------:R-:W-:Y:S06]  /*0180*/  @P0 EXIT ;  /* 0x000000000000094d */ /* 0x000fec0003800000 */
[----:B------:R-:W-:Y:S01]  /*0190*/  STG.E desc[UR4][R2.64], R7 ;  /* 0x0000000702007986 */ /* 0x000fe2000c101904 */
[----:B------:R-:W-:Y:S05]  /*01a0*/  EXIT ;  /* 0x000000000000794d */ /* 0x000fea0003800000 */
.L_x_0:
[----:B------:R-:W-:-:S00]  /*01b0*/  BRA `(.L_x_0) ;  /* 0xfffffffc00fc7947 */ /* 0x000fc0000383ffff */
[----:B------:R-:W-:-:S00]  /*01c0*/  NOP ;  /* 0x0000000000007918 */ /* 0x000fc00000000000 */
        /* <DEDUP_REMOVED lines=11> */
.L_x_1:


//--------------------- .nv.constant0.triton_poi_fused_convolution_1 --------------------------
	.section	.nv.constant0.triton_poi_fused_convolution_1,"a",@progbits
	.sectionflags	@""
	.align	4
.nv.constant0.triton_poi_fused_convolution_1:
	.zero		548
